//
// Generated by NVIDIA NVVM Compiler
//
// Compiler Build ID: CL-36424714
// Cuda compilation tools, release 13.0, V13.0.88
// Based on NVVM 20.0.0
//

.version 9.0
.target sm_100
.address_size 64

	// .globl	_Z7par_minPf

.visible .entry _Z7par_minPf(
	.param .u64 .ptr .align 1 _Z7par_minPf_param_0
)
{
	.reg .pred 	%p<4>;
	.reg .b32 	%r<12>;
	.reg .b32 	%f<3>;
	.reg .b64 	%rd<7>;

	ld.param.u64 	%rd3, [_Z7par_minPf_param_0];
	cvta.to.global.u64 	%rd1, %rd3;
	mov.u32 	%r1, %tid.x;
	mov.u32 	%r11, %ntid.x;
	shl.b32 	%r3, %r1, 1;
	mov.b32 	%r10, 1;
$L__BB0_1:
	mov.u32 	%r5, %r11;
	setp.ge.u32 	%p1, %r1, %r5;
	@%p1 bra 	$L__BB0_4;
	mul.lo.s32 	%r9, %r3, %r10;
	mul.wide.s32 	%rd4, %r9, 4;
	add.s64 	%rd2, %rd1, %rd4;
	ld.global.f32 	%f2, [%rd2];
	mul.wide.s32 	%rd5, %r10, 4;
	add.s64 	%rd6, %rd2, %rd5;
	ld.global.f32 	%f1, [%rd6];
	setp.leu.f32 	%p2, %f2, %f1;
	@%p2 bra 	$L__BB0_4;
	st.global.f32 	[%rd2], %f1;
$L__BB0_4:
	shr.u32 	%r11, %r5, 1;
	shl.b32 	%r10, %r10, 1;
	setp.gt.u32 	%p3, %r5, 1;
	@%p3 bra 	$L__BB0_1;
	ret;

}
	// .globl	_Z7par_maxPf
.visible .entry _Z7par_maxPf(
	.param .u64 .ptr .align 1 _Z7par_maxPf_param_0
)
{
	.reg .pred 	%p<4>;
	.reg .b32 	%r<12>;
	.reg .b32 	%f<3>;
	.reg .b64 	%rd<7>;

	ld.param.u64 	%rd3, [_Z7par_maxPf_param_0];
	cvta.to.global.u64 	%rd1, %rd3;
	mov.u32 	%r1, %tid.x;
	mov.u32 	%r11, %ntid.x;
	shl.b32 	%r3, %r1, 1;
	mov.b32 	%r10, 1;
$L__BB1_1:
	mov.u32 	%r5, %r11;
	setp.ge.u32 	%p1, %r1, %r5;
	@%p1 bra 	$L__BB1_4;
	mul.lo.s32 	%r9, %r3, %r10;
	mul.wide.s32 	%rd4, %r9, 4;
	add.s64 	%rd2, %rd1, %rd4;
	ld.global.f32 	%f2, [%rd2];
	mul.wide.s32 	%rd5, %r10, 4;
	add.s64 	%rd6, %rd2, %rd5;
	ld.global.f32 	%f1, [%rd6];
	setp.geu.f32 	%p2, %f2, %f1;
	@%p2 bra 	$L__BB1_4;
	st.global.f32 	[%rd2], %f1;
$L__BB1_4:
	shl.b32 	%r10, %r10, 1;
	shr.u32 	%r11, %r5, 1;
	setp.gt.u32 	%p3, %r5, 1;
	@%p3 bra 	$L__BB1_1;
	ret;

}
	// .globl	_Z7par_sumPf
.visible .entry _Z7par_sumPf(
	.param .u64 .ptr .align 1 _Z7par_sumPf_param_0
)
{
	.reg .pred 	%p<3>;
	.reg .b32 	%r<13>;
	.reg .b32 	%f<4>;
	.reg .b64 	%rd<7>;

	ld.param.u64 	%rd2, [_Z7par_sumPf_param_0];
	cvta.to.global.u64 	%rd1, %rd2;
	mov.u32 	%r1, %tid.x;
	mov.u32 	%r12, %ntid.x;
	shl.b32 	%r3, %r1, 1;
	mov.b32 	%r11, 1;
$L__BB2_1:
	setp.ge.u32 	%p1, %r1, %r12;
	@%p1 bra 	$L__BB2_3;
	mul.lo.s32 	%r9, %r3, %r11;
	add.s32 	%r10, %r9, %r11;
	mul.wide.s32 	%rd3, %r10, 4;
	add.s64 	%rd4, %rd1, %rd3;
	ld.global.f32 	%f1, [%rd4];
	mul.wide.s32 	%rd5, %r9, 4;
	add.s64 	%rd6, %rd1, %rd5;
	ld.global.f32 	%f2, [%rd6];
	add.f32 	%f3, %f1, %f2;
	st.global.f32 	[%rd6], %f3;
$L__BB2_3:
	shl.b32 	%r11, %r11, 1;
	shr.u32 	%r7, %r12, 1;
	setp.gt.u32 	%p2, %r12, 1;
	mov.u32 	%r12, %r7;
	@%p2 bra 	$L__BB2_1;
	ret;

}
	// .globl	_Z7par_stdPff
.visible .entry _Z7par_stdPff(
	.param .u64 .ptr .align 1 _Z7par_stdPff_param_0,
	.param .f32 _Z7par_stdPff_param_1
)
{
	.reg .pred 	%p<3>;
	.reg .b32 	%r<12>;
	.reg .b32 	%f<10>;
	.reg .b64 	%rd<7>;

	ld.param.u64 	%rd2, [_Z7par_stdPff_param_0];
	ld.param.f32 	%f1, [_Z7par_stdPff_param_1];
	cvta.to.global.u64 	%rd1, %rd2;
	mov.u32 	%r1, %tid.x;
	mov.u32 	%r11, %ntid.x;
	shl.b32 	%r3, %r1, 1;
	mov.b32 	%r10, 1;
$L__BB3_1:
	setp.ge.u32 	%p1, %r1, %r11;
	@%p1 bra 	$L__BB3_3;
	mul.lo.s32 	%r9, %r3, %r10;
	mul.wide.s32 	%rd3, %r9, 4;
	add.s64 	%rd4, %rd1, %rd3;
	ld.global.f32 	%f2, [%rd4];
	sub.f32 	%f3, %f2, %f1;
	mul.f32 	%f4, %f3, %f3;
	st.global.f32 	[%rd4], %f4;
	mul.wide.s32 	%rd5, %r10, 4;
	add.s64 	%rd6, %rd4, %rd5;
	ld.global.f32 	%f5, [%rd6];
	sub.f32 	%f6, %f5, %f1;
	mul.f32 	%f7, %f6, %f6;
	st.global.f32 	[%rd6], %f7;
	ld.global.f32 	%f8, [%rd4];
	add.f32 	%f9, %f8, %f7;
	st.global.f32 	[%rd4], %f9;
$L__BB3_3:
	shl.b32 	%r10, %r10, 1;
	shr.u32 	%r7, %r11, 1;
	setp.gt.u32 	%p2, %r11, 1;
	mov.u32 	%r11, %r7;
	@%p2 bra 	$L__BB3_1;
	ret;

}


// ===== COMPILED SASS (sm_100) =====

	.target	sm_100

	.elftype	@"ET_EXEC"


//--------------------- .note.nv.tkinfo           --------------------------
	.section	.note.nv.tkinfo,"",@"SHT_NOTE"
	.sectionflags	@"SHF_NOTE_NV_TKINFO"
	.tkinfo
        /*0018*/ 	.word	0x00000002
        /*0030*/ 	.string	""
        /*0030*/ 	.string	"ptxas"
        /*0030*/ 	.string	"Cuda compilation tools, release 13.0, V13.0.88"
        /*0030*/ 	.string	"Build cuda_13.0.r13.0/compiler.36424714_0"
        /*0030*/ 	.string	"-arch sm_100 -m 64 "



//--------------------- .note.nv.cuinfo           --------------------------
	.section	.note.nv.cuinfo,"",@"SHT_NOTE"
	.sectionflags	@"SHF_NOTE_NV_CUINFO"
        /*0018*/ 	.short	0x0002
        /*001a*/ 	.short	0x0064
        /*001c*/ 	.short	0x0082
	.zero		2


//--------------------- .nv.info                  --------------------------
	.section	.nv.info,"",@"SHT_CUDA_INFO"
	.align	4


	//----- nvinfo : EIATTR_REGCOUNT
	.align		4
        /*0000*/ 	.byte	0x04, 0x2f
        /*0002*/ 	.short	(.L_1 - .L_0)
	.align		4
.L_0:
        /*0004*/ 	.word	index@(_Z7par_minPf)
        /*0008*/ 	.word	0x0000000d


	//----- nvinfo : EIATTR_FRAME_SIZE
	.align		4
.L_1:
        /*000c*/ 	.byte	0x04, 0x11
        /*000e*/ 	.short	(.L_3 - .L_2)
	.align		4
.L_2:
        /*0010*/ 	.word	index@(_Z7par_minPf)
        /*0014*/ 	.word	0x00000000


	//----- nvinfo : EIATTR_REGCOUNT
	.align		4
.L_3:
        /*0018*/ 	.byte	0x04, 0x2f
        /*001a*/ 	.short	(.L_5 - .L_4)
	.align		4
.L_4:
        /*001c*/ 	.word	index@(_Z7par_maxPf)
        /*0020*/ 	.word	0x0000000d


	//----- nvinfo : EIATTR_FRAME_SIZE
	.align		4
.L_5:
        /*0024*/ 	.byte	0x04, 0x11
        /*0026*/ 	.short	(.L_7 - .L_6)
	.align		4
.L_6:
        /*0028*/ 	.word	index@(_Z7par_maxPf)
        /*002c*/ 	.word	0x00000000


	//----- nvinfo : EIATTR_REGCOUNT
	.align		4
.L_7:
        /*0030*/ 	.byte	0x04, 0x2f
        /*0032*/ 	.short	(.L_9 - .L_8)
	.align		4
.L_8:
        /*0034*/ 	.word	index@(_Z7par_sumPf)
        /*0038*/ 	.word	0x0000000c


	//----- nvinfo : EIATTR_FRAME_SIZE
	.align		4
.L_9:
        /*003c*/ 	.byte	0x04, 0x11
        /*003e*/ 	.short	(.L_11 - .L_10)
	.align		4
.L_10:
        /*0040*/ 	.word	index@(_Z7par_sumPf)
        /*0044*/ 	.word	0x00000000


	//----- nvinfo : EIATTR_REGCOUNT
	.align		4
.L_11:
        /*0048*/ 	.byte	0x04, 0x2f
        /*004a*/ 	.short	(.L_13 - .L_12)
	.align		4
.L_12:
        /*004c*/ 	.word	index@(_Z7par_stdPff)
        /*0050*/ 	.word	0x00000012


	//----- nvinfo : EIATTR_FRAME_SIZE
	.align		4
.L_13:
        /*0054*/ 	.byte	0x04, 0x11
        /*0056*/ 	.short	(.L_15 - .L_14)
	.align		4
.L_14:
        /*0058*/ 	.word	index@(_Z7par_stdPff)
        /*005c*/ 	.word	0x00000000


	//----- nvinfo : EIATTR_MIN_STACK_SIZE
	.align		4
.L_15:
        /*0060*/ 	.byte	0x04, 0x12
        /*0062*/ 	.short	(.L_17 - .L_16)
	.align		4
.L_16:
        /*0064*/ 	.word	index@(_Z7par_stdPff)
        /*0068*/ 	.word	0x00000000


	//----- nvinfo : EIATTR_MIN_STACK_SIZE
	.align		4
.L_17:
        /*006c*/ 	.byte	0x04, 0x12
        /*006e*/ 	.short	(.L_19 - .L_18)
	.align		4
.L_18:
        /*0070*/ 	.word	index@(_Z7par_sumPf)
        /*0074*/ 	.word	0x00000000


	//----- nvinfo : EIATTR_MIN_STACK_SIZE
	.align		4
.L_19:
        /*0078*/ 	.byte	0x04, 0x12
        /*007a*/ 	.short	(.L_21 - .L_20)
	.align		4
.L_20:
        /*007c*/ 	.word	index@(_Z7par_maxPf)
        /*0080*/ 	.word	0x00000000


	//----- nvinfo : EIATTR_MIN_STACK_SIZE
	.align		4
.L_21:
        /*0084*/ 	.byte	0x04, 0x12
        /*0086*/ 	.short	(.L_23 - .L_22)
	.align		4
.L_22:
        /*0088*/ 	.word	index@(_Z7par_minPf)
        /*008c*/ 	.word	0x00000000
.L_23:


//--------------------- .nv.compat                --------------------------
	.section	.nv.compat,"",@"SHT_CUDA_COMPAT_INFO"
	.align	4
        /*0000*/ 	.byte	0x02, 0x09, 0x00, 0x00, 0x02, 0x02, 0x01, 0x00, 0x02, 0x05, 0x05, 0x00, 0x03, 0x07, 0x01, 0x01
        /*0010*/ 	.byte	0x02, 0x03, 0x00, 0x00, 0x02, 0x06, 0x01, 0x00, 0x04, 0x0b, 0x08, 0x00, 0x09, 0x00, 0x00, 0x00
        /*0020*/ 	.byte	0x00, 0x00, 0x00, 0x00


//--------------------- .nv.info._Z7par_stdPff    --------------------------
	.section	.nv.info._Z7par_stdPff,"",@"SHT_CUDA_INFO"
	.sectionflags	@""
	.align	4


	//----- nvinfo : EIATTR_CUDA_API_VERSION
	.align		4
        /*0000*/ 	.byte	0x04, 0x37
        /*0002*/ 	.short	(.L_25 - .L_24)
.L_24:
        /*0004*/ 	.word	0x00000082


	//----- nvinfo : EIATTR_KPARAM_INFO
	.align		4
.L_25:
        /*0008*/ 	.byte	0x04, 0x17
        /*000a*/ 	.short	(.L_27 - .L_26)
.L_26:
        /*000c*/ 	.word	0x00000000
        /*0010*/ 	.short	0x0001
        /*0012*/ 	.short	0x0008
        /*0014*/ 	.byte	0x00, 0xf0, 0x11, 0x00


	//----- nvinfo : EIATTR_KPARAM_INFO
	.align		4
.L_27:
        /*0018*/ 	.byte	0x04, 0x17
        /*001a*/ 	.short	(.L_29 - .L_28)
.L_28:
        /*001c*/ 	.word	0x00000000
        /*0020*/ 	.short	0x0000
        /*0022*/ 	.short	0x0000
        /*0024*/ 	.byte	0x00, 0xf5, 0x21, 0x00


	//----- nvinfo : EIATTR_SPARSE_MMA_MASK
	.align		4
.L_29:
        /*0028*/ 	.byte	0x03, 0x50
        /*002a*/ 	.short	0x0000


	//----- nvinfo : EIATTR_MAXREG_COUNT
	.align		4
        /*002c*/ 	.byte	0x03, 0x1b
        /*002e*/ 	.short	0x00ff


	//----- nvinfo : EIATTR_MERCURY_ISA_VERSION
	.align		4
        /*0030*/ 	.byte	0x03, 0x5f
        /*0032*/ 	.short	0x0101


	//----- nvinfo : EIATTR_VRC_CTA_INIT_COUNT
	.align		4
        /*0034*/ 	.byte	0x02, 0x4a
	.zero		1
	.zero		1


	//----- nvinfo : EIATTR_EXIT_INSTR_OFFSETS
	.align		4
        /*0038*/ 	.byte	0x04, 0x1c
        /*003a*/ 	.short	(.L_31 - .L_30)


	//   ....[0]....
.L_30:
        /*003c*/ 	.word	0x000001f0


	//----- nvinfo : EIATTR_CRS_STACK_SIZE
	.align		4
.L_31:
        /*0040*/ 	.byte	0x04, 0x1e
        /*0042*/ 	.short	(.L_33 - .L_32)
.L_32:
        /*0044*/ 	.word	0x00000000


	//----- nvinfo : EIATTR_CBANK_PARAM_SIZE
	.align		4
.L_33:
        /*0048*/ 	.byte	0x03, 0x19
        /*004a*/ 	.short	0x000c


	//----- nvinfo : EIATTR_PARAM_CBANK
	.align		4
        /*004c*/ 	.byte	0x04, 0x0a
        /*004e*/ 	.short	(.L_35 - .L_34)
	.align		4
.L_34:
        /*0050*/ 	.word	index@(.nv.constant0._Z7par_stdPff)
        /*0054*/ 	.short	0x0380
        /*0056*/ 	.short	0x000c


	//----- nvinfo : EIATTR_SW_WAR
	.align		4
.L_35:
        /*0058*/ 	.byte	0x04, 0x36
        /*005a*/ 	.short	(.L_37 - .L_36)
.L_36:
        /*005c*/ 	.word	0x00000008
.L_37:


//--------------------- .nv.info._Z7par_sumPf     --------------------------
	.section	.nv.info._Z7par_sumPf,"",@"SHT_CUDA_INFO"
	.sectionflags	@""
	.align	4


	//----- nvinfo : EIATTR_CUDA_API_VERSION
	.align		4
        /*0000*/ 	.byte	0x04, 0x37
        /*0002*/ 	.short	(.L_39 - .L_38)
.L_38:
        /*0004*/ 	.word	0x00000082


	//----- nvinfo : EIATTR_KPARAM_INFO
	.align		4
.L_39:
        /*0008*/ 	.byte	0x04, 0x17
        /*000a*/ 	.short	(.L_41 - .L_40)
.L_40:
        /*000c*/ 	.word	0x00000000
        /*0010*/ 	.short	0x0000
        /*0012*/ 	.short	0x0000
        /*0014*/ 	.byte	0x00, 0xf5, 0x21, 0x00


	//----- nvinfo : EIATTR_SPARSE_MMA_MASK
	.align		4
.L_41:
        /*0018*/ 	.byte	0x03, 0x50
        /*001a*/ 	.short	0x0000


	//----- nvinfo : EIATTR_MAXREG_COUNT
	.align		4
        /*001c*/ 	.byte	0x03, 0x1b
        /*001e*/ 	.short	0x00ff


	//----- nvinfo : EIATTR_MERCURY_ISA_VERSION
	.align		4
        /*0020*/ 	.byte	0x03, 0x5f
        /*0022*/ 	.short	0x0101


	//----- nvinfo : EIATTR_VRC_CTA_INIT_COUNT
	.align		4
        /*0024*/ 	.byte	0x02, 0x4a
	.zero		1
	.zero		1


	//----- nvinfo : EIATTR_EXIT_INSTR_OFFSETS
	.align		4
        /*0028*/ 	.byte	0x04, 0x1c
        /*002a*/ 	.short	(.L_43 - .L_42)


	//   ....[0]....
.L_42:
        /*002c*/ 	.word	0x00000180


	//----- nvinfo : EIATTR_CRS_STACK_SIZE
	.align		4
.L_43:
        /*0030*/ 	.byte	0x04, 0x1e
        /*0032*/ 	.short	(.L_45 - .L_44)
.L_44:
        /*0034*/ 	.word	0x00000000


	//----- nvinfo : EIATTR_CBANK_PARAM_SIZE
	.align		4
.L_45:
        /*0038*/ 	.byte	0x03, 0x19
        /*003a*/ 	.short	0x0008


	//----- nvinfo : EIATTR_PARAM_CBANK
	.align		4
        /*003c*/ 	.byte	0x04, 0x0a
        /*003e*/ 	.short	(.L_47 - .L_46)
	.align		4
.L_46:
        /*0040*/ 	.word	index@(.nv.constant0._Z7par_sumPf)
        /*0044*/ 	.short	0x0380
        /*0046*/ 	.short	0x0008


	//----- nvinfo : EIATTR_SW_WAR
	.align		4
.L_47:
        /*0048*/ 	.byte	0x04, 0x36
        /*004a*/ 	.short	(.L_49 - .L_48)
.L_48:
        /*004c*/ 	.word	0x00000008
.L_49:


//--------------------- .nv.info._Z7par_maxPf     --------------------------
	.section	.nv.info._Z7par_maxPf,"",@"SHT_CUDA_INFO"
	.sectionflags	@""
	.align	4


	//----- nvinfo : EIATTR_CUDA_API_VERSION
	.align		4
        /*0000*/ 	.byte	0x04, 0x37
        /*0002*/ 	.short	(.L_51 - .L_50)
.L_50:
        /*0004*/ 	.word	0x00000082


	//----- nvinfo : EIATTR_KPARAM_INFO
	.align		4
.L_51:
        /*0008*/ 	.byte	0x04, 0x17
        /*000a*/ 	.short	(.L_53 - .L_52)
.L_52:
        /*000c*/ 	.word	0x00000000
        /*0010*/ 	.short	0x0000
        /*0012*/ 	.short	0x0000
        /*0014*/ 	.byte	0x00, 0xf5, 0x21, 0x00


	//----- nvinfo : EIATTR_SPARSE_MMA_MASK
	.align		4
.L_53:
        /*0018*/ 	.byte	0x03, 0x50
        /*001a*/ 	.short	0x0000


	//----- nvinfo : EIATTR_MAXREG_COUNT
	.align		4
        /*001c*/ 	.byte	0x03, 0x1b
        /*001e*/ 	.short	0x00ff


	//----- nvinfo : EIATTR_MERCURY_ISA_VERSION
	.align		4
        /*0020*/ 	.byte	0x03, 0x5f
        /*0022*/ 	.short	0x0101


	//----- nvinfo : EIATTR_VRC_CTA_INIT_COUNT
	.align		4
        /*0024*/ 	.byte	0x02, 0x4a
	.zero		1
	.zero		1


	//----- nvinfo : EIATTR_EXIT_INSTR_OFFSETS
	.align		4
        /*0028*/ 	.byte	0x04, 0x1c
        /*002a*/ 	.short	(.L_55 - .L_54)


	//   ....[0]....
.L_54:
        /*002c*/ 	.word	0x00000170


	//----- nvinfo : EIATTR_CRS_STACK_SIZE
	.align		4
.L_55:
        /*0030*/ 	.byte	0x04, 0x1e
        /*0032*/ 	.short	(.L_57 - .L_56)
.L_56:
        /*0034*/ 	.word	0x00000000


	//----- nvinfo : EIATTR_CBANK_PARAM_SIZE
	.align		4
.L_57:
        /*0038*/ 	.byte	0x03, 0x19
        /*003a*/ 	.short	0x0008


	//----- nvinfo : EIATTR_PARAM_CBANK
	.align		4
        /*003c*/ 	.byte	0x04, 0x0a
        /*003e*/ 	.short	(.L_59 - .L_58)
	.align		4
.L_58:
        /*0040*/ 	.word	index@(.nv.constant0._Z7par_maxPf)
        /*0044*/ 	.short	0x0380
        /*0046*/ 	.short	0x0008


	//----- nvinfo : EIATTR_SW_WAR
	.align		4
.L_59:
        /*0048*/ 	.byte	0x04, 0x36
        /*004a*/ 	.short	(.L_61 - .L_60)
.L_60:
        /*004c*/ 	.word	0x00000008
.L_61:


//--------------------- .nv.info._Z7par_minPf     --------------------------
	.section	.nv.info._Z7par_minPf,"",@"SHT_CUDA_INFO"
	.sectionflags	@""
	.align	4


	//----- nvinfo : EIATTR_CUDA_API_VERSION
	.align		4
        /*0000*/ 	.byte	0x04, 0x37
        /*0002*/ 	.short	(.L_63 - .L_62)
.L_62:
        /*0004*/ 	.word	0x00000082


	//----- nvinfo : EIATTR_KPARAM_INFO
	.align		4
.L_63:
        /*0008*/ 	.byte	0x04, 0x17
        /*000a*/ 	.short	(.L_65 - .L_64)
.L_64:
        /*000c*/ 	.word	0x00000000
        /*0010*/ 	.short	0x0000
        /*0012*/ 	.short	0x0000
        /*0014*/ 	.byte	0x00, 0xf5, 0x21, 0x00


	//----- nvinfo : EIATTR_SPARSE_MMA_MASK
	.align		4
.L_65:
        /*0018*/ 	.byte	0x03, 0x50
        /*001a*/ 	.short	0x0000


	//----- nvinfo : EIATTR_MAXREG_COUNT
	.align		4
        /*001c*/ 	.byte	0x03, 0x1b
        /*001e*/ 	.short	0x00ff


	//----- nvinfo : EIATTR_MERCURY_ISA_VERSION
	.align		4
        /*0020*/ 	.byte	0x03, 0x5f
        /*0022*/ 	.short	0x0101


	//----- nvinfo : EIATTR_VRC_CTA_INIT_COUNT
	.align		4
        /*0024*/ 	.byte	0x02, 0x4a
	.zero		1
	.zero		1


	//----- nvinfo : EIATTR_EXIT_INSTR_OFFSETS
	.align		4
        /*0028*/ 	.byte	0x04, 0x1c
        /*002a*/ 	.short	(.L_67 - .L_66)


	//   ....[0]....
.L_66:
        /*002c*/ 	.word	0x00000170


	//----- nvinfo : EIATTR_CRS_STACK_SIZE
	.align		4
.L_67:
        /*0030*/ 	.byte	0x04, 0x1e
        /*0032*/ 	.short	(.L_69 - .L_68)
.L_68:
        /*0034*/ 	.word	0x00000000


	//----- nvinfo : EIATTR_CBANK_PARAM_SIZE
	.align		4
.L_69:
        /*0038*/ 	.byte	0x03, 0x19
        /*003a*/ 	.short	0x0008


	//----- nvinfo : EIATTR_PARAM_CBANK
	.align		4
        /*003c*/ 	.byte	0x04, 0x0a
        /*003e*/ 	.short	(.L_71 - .L_70)
	.align		4
.L_70:
        /*0040*/ 	.word	index@(.nv.constant0._Z7par_minPf)
        /*0044*/ 	.short	0x0380
        /*0046*/ 	.short	0x0008


	//----- nvinfo : EIATTR_SW_WAR
	.align		4
.L_71:
        /*0048*/ 	.byte	0x04, 0x36
        /*004a*/ 	.short	(.L_73 - .L_72)
.L_72:
        /*004c*/ 	.word	0x00000008
.L_73:


//--------------------- .nv.callgraph             --------------------------
	.section	.nv.callgraph,"",@"SHT_CUDA_CALLGRAPH"
	.align	4
	.sectionentsize	8
	.align		4
        /*0000*/ 	.word	0x00000000
	.align		4
        /*0004*/ 	.word	0xffffffff
	.align		4
        /*0008*/ 	.word	0x00000000
	.align		4
        /*000c*/ 	.word	0xfffffffe
	.align		4
        /*0010*/ 	.word	0x00000000
	.align		4
        /*0014*/ 	.word	0xfffffffd
	.align		4
        /*0018*/ 	.word	0x00000000
	.align		4
        /*001c*/ 	.word	0xfffffffc


//--------------------- .text._Z7par_stdPff       --------------------------
	.section	.text._Z7par_stdPff,"ax",@progbits
	.align	128
        .global         _Z7par_stdPff
        .type           _Z7par_stdPff,@function
        .size           _Z7par_stdPff,(.L_x_16 - _Z7par_stdPff)
        .other          _Z7par_stdPff,@"STO_CUDA_ENTRY STV_DEFAULT"
_Z7par_stdPff:
.text._Z7par_stdPff:
[----:B------:R-:W-:Y:S01]  /*0000*/  LDC R1, c[0x0][0x37c] ;  /* 0x0000df00ff017b82 */ /* 0x000fe20000000800 */
[----:B------:R-:W0:Y:S07]  /*0010*/  S2R R10, SR_TID.X ;  /* 0x00000000000a7919 */ /* 0x000e2e0000002100 */
[----:B------:R-:W1:Y:S01]  /*0020*/  LDC.64 R2, c[0x0][0x380] ;  /* 0x0000e000ff027b82 */ /* 0x000e620000000a00 */
[----:B------:R-:W-:Y:S01]  /*0030*/  HFMA2 R9, -RZ, RZ, 0, 5.9604644775390625e-08 ;  /* 0x00000001ff097431 */ /* 0x000fe200000001ff */
[----:B------:R-:W2:Y:S01]  /*0040*/  LDCU.64 UR6, c[0x0][0x358] ;  /* 0x00006b00ff0677ac */ /* 0x000ea20008000a00 */
[----:B------:R-:W3:Y:S01]  /*0050*/  LDCU UR4, c[0x0][0x360] ;  /* 0x00006c00ff0477ac */ /* 0x000ee20008000800 */
[----:B------:R-:W4:Y:S02]  /*0060*/  LDCU UR8, c[0x0][0x388] ;  /* 0x00007100ff0877ac */ /* 0x000f240008000800 */
[----:B0-234-:R-:W-:-:S07]  /*0070*/  SHF.L.U32 R0, R10, 0x1, RZ ;  /* 0x000000010a007819 */ /* 0x01dfce00000006ff */
.L_x_2:
[----:B------:R-:W-:Y:S01]  /*0080*/  ISETP.GE.U32.AND P0, PT, R10, UR4, PT ;  /* 0x000000040a007c0c */ /* 0x000fe2000bf06070 */
[----:B------:R-:W-:-:S12]  /*0090*/  BSSY.RECONVERGENT B0, `(.L_x_0) ;  /* 0x0000010000007945 */ /* 0x000fd80003800200 */
[----:B0-----:R-:W-:Y:S05]  /*00a0*/  @P0 BRA `(.L_x_1) ;  /* 0x0000000000380947 */ /* 0x001fea0003800000 */
[----:B------:R-:W-:-:S04]  /*00b0*/  IMAD R5, R0, R9, RZ ;  /* 0x0000000900057224 */ /* 0x000fc800078e02ff */
[----:B-1----:R-:W-:-:S05]  /*00c0*/  IMAD.WIDE R4, R5, 0x4, R2 ;  /* 0x0000000405047825 */ /* 0x002fca00078e0202 */
[----:B------:R-:W2:Y:S02]  /*00d0*/  LDG.E R6, desc[UR6][R4.64] ;  /* 0x0000000604067981 */ /* 0x000ea4000c1e1900 */
[----:B--2---:R-:W-:-:S04]  /*00e0*/  FADD R6, R6, -UR8 ;  /* 0x8000000806067e21 */ /* 0x004fc80008000000 */
[----:B------:R-:W-:Y:S01]  /*00f0*/  FMUL R11, R6, R6 ;  /* 0x00000006060b7220 */ /* 0x000fe20000400000 */
[----:B------:R-:W-:-:S04]  /*0100*/  IMAD.WIDE R6, R9, 0x4, R4 ;  /* 0x0000000409067825 */ /* 0x000fc800078e0204 */
[----:B------:R0:W-:Y:S04]  /*0110*/  STG.E desc[UR6][R4.64], R11 ;  /* 0x0000000b04007986 */ /* 0x0001e8000c101906 */
[----:B------:R-:W2:Y:S02]  /*0120*/  LDG.E R8, desc[UR6][R6.64] ;  /* 0x0000000606087981 */ /* 0x000ea4000c1e1900 */
[----:B--2---:R-:W-:-:S04]  /*0130*/  FADD R8, R8, -UR8 ;  /* 0x8000000808087e21 */ /* 0x004fc80008000000 */
[----:B------:R-:W-:-:S05]  /*0140*/  FMUL R13, R8, R8 ;  /* 0x00000008080d7220 */ /* 0x000fca0000400000 */
[----:B------:R0:W-:Y:S04]  /*0150*/  STG.E desc[UR6][R6.64], R13 ;  /* 0x0000000d06007986 */ /* 0x0001e8000c101906 */
[----:B------:R-:W2:Y:S02]  /*0160*/  LDG.E R8, desc[UR6][R4.64] ;  /* 0x0000000604087981 */ /* 0x000ea4000c1e1900 */
[----:B--2---:R-:W-:-:S05]  /*0170*/  FADD R15, R13, R8 ;  /* 0x000000080d0f7221 */ /* 0x004fca0000000000 */
[----:B------:R0:W-:Y:S02]  /*0180*/  STG.E desc[UR6][R4.64], R15 ;  /* 0x0000000f04007986 */ /* 0x0001e4000c101906 */
.L_x_1:
[----:B------:R-:W-:Y:S05]  /*0190*/  BSYNC.RECONVERGENT B0 ;  /* 0x0000000000007941 */ /* 0x000fea0003800200 */
.L_x_0:
[----:B------:R-:W-:Y:S01]  /*01a0*/  UISETP.GT.U32.AND UP0, UPT, UR4, 0x1, UPT ;  /* 0x000000010400788c */ /* 0x000fe2000bf04070 */
[----:B------:R-:W-:Y:S01]  /*01b0*/  SHF.L.U32 R9, R9, 0x1, RZ ;  /* 0x0000000109097819 */ /* 0x000fe200000006ff */
[----:B------:R-:W-:-:S07]  /*01c0*/  USHF.R.U32.HI UR5, URZ, 0x1, UR4 ;  /* 0x00000001ff057899 */ /* 0x000fce0008011604 */
[----:B------:R-:W-:Y:S01]  /*01d0*/  UMOV UR4, UR5 ;  /* 0x0000000500047c82 */ /* 0x000fe20008000000 */
[----:B------:R-:W-:Y:S05]  /*01e0*/  BRA.U UP0, `(.L_x_2) ;  /* 0xfffffffd00a47547 */ /* 0x000fea000b83ffff */
[----:B------:R-:W-:Y:S05]  /*01f0*/  EXIT ;  /* 0x000000000000794d */ /* 0x000fea0003800000 */
.L_x_3:
[----:B------:R-:W-:-:S00]  /*0200*/  BRA `(.L_x_3) ;  /* 0xfffffffc00fc7947 */ /* 0x000fc0000383ffff */
[----:B------:R-:W-:-:S00]  /*0210*/  NOP ;  /* 0x0000000000007918 */ /* 0x000fc00000000000 */
        /* <DEDUP_REMOVED lines=14> */
.L_x_16:


//--------------------- .text._Z7par_sumPf        --------------------------
	.section	.text._Z7par_sumPf,"ax",@progbits
	.align	128
        .global         _Z7par_sumPf
        .type           _Z7par_sumPf,@function
        .size           _Z7par_sumPf,(.L_x_17 - _Z7par_sumPf)
        .other          _Z7par_sumPf,@"STO_CUDA_ENTRY STV_DEFAULT"
_Z7par_sumPf:
.text._Z7par_sumPf:
[----:B------:R-:W-:Y:S01]  /*0000*/  LDC R1, c[0x0][0x37c] ;  /* 0x0000df00ff017b82 */ /* 0x000fe20000000800 */
[----:B------:R-:W0:Y:S07]  /*0010*/  S2R R8, SR_TID.X ;  /* 0x0000000000087919 */ /* 0x000e2e0000002100 */
[----:B------:R-:W1:Y:S01]  /*0020*/  LDC.64 R6, c[0x0][0x380] ;  /* 0x0000e000ff067b82 */ /* 0x000e620000000a00 */
[----:B------:R-:W2:Y:S01]  /*0030*/  LDCU.64 UR8, c[0x0][0x358] ;  /* 0x00006b00ff0877ac */ /* 0x000ea20008000a00 */
[----:B------:R-:W3:Y:S01]  /*0040*/  LDCU UR4, c[0x0][0x360] ;  /* 0x00006c00ff0477ac */ /* 0x000ee20008000800 */
[----:B------:R-:W-:Y:S01]  /*0050*/  UMOV UR6, 0x1 ;  /* 0x0000000100067882 */ /* 0x000fe20000000000 */
[----:B0-23--:R-:W-:-:S07]  /*0060*/  SHF.L.U32 R0, R8, 0x1, RZ ;  /* 0x0000000108007819 */ /* 0x00dfce00000006ff */
.L_x_6:
[----:B------:R-:W-:Y:S01]  /*0070*/  ISETP.GE.U32.AND P0, PT, R8, UR4, PT ;  /* 0x0000000408007c0c */ /* 0x000fe2000bf06070 */
[----:B------:R-:W-:-:S12]  /*0080*/  BSSY.RECONVERGENT B0, `(.L_x_4) ;  /* 0x000000a000007945 */ /* 0x000fd80003800200 */
[----:B0-----:R-:W-:Y:S05]  /*0090*/  @P0 BRA `(.L_x_5) ;  /* 0x0000000000200947 */ /* 0x001fea0003800000 */
[----:B------:R-:W-:-:S05]  /*00a0*/  IMAD R5, R0, UR6, RZ ;  /* 0x0000000600057c24 */ /* 0x000fca000f8e02ff */
[C---:B------:R-:W-:Y:S01]  /*00b0*/  IADD3 R3, PT, PT, R5.reuse, UR6, RZ ;  /* 0x0000000605037c10 */ /* 0x040fe2000fffe0ff */
[----:B-1----:R-:W-:-:S04]  /*00c0*/  IMAD.WIDE R4, R5, 0x4, R6 ;  /* 0x0000000405047825 */ /* 0x002fc800078e0206 */
[----:B------:R-:W-:Y:S01]  /*00d0*/  IMAD.WIDE R2, R3, 0x4, R6 ;  /* 0x0000000403027825 */ /* 0x000fe200078e0206 */
[----:B------:R-:W2:Y:S05]  /*00e0*/  LDG.E R9, desc[UR8][R4.64] ;  /* 0x0000000804097981 */ /* 0x000eaa000c1e1900 */
[----:B------:R-:W2:Y:S02]  /*00f0*/  LDG.E R2, desc[UR8][R2.64] ;  /* 0x0000000802027981 */ /* 0x000ea4000c1e1900 */
[----:B--2---:R-:W-:-:S05]  /*0100*/  FADD R9, R2, R9 ;  /* 0x0000000902097221 */ /* 0x004fca0000000000 */
[----:B------:R0:W-:Y:S02]  /*0110*/  STG.E desc[UR8][R4.64], R9 ;  /* 0x0000000904007986 */ /* 0x0001e4000c101908 */
.L_x_5:
[----:B------:R-:W-:Y:S05]  /*0120*/  BSYNC.RECONVERGENT B0 ;  /* 0x0000000000007941 */ /* 0x000fea0003800200 */
.L_x_4:
[----:B------:R-:W-:Y:S02]  /*0130*/  UISETP.GT.U32.AND UP0, UPT, UR4, 0x1, UPT ;  /* 0x000000010400788c */ /* 0x000fe4000bf04070 */
[----:B------:R-:W-:Y:S02]  /*0140*/  USHF.R.U32.HI UR5, URZ, 0x1, UR4 ;  /* 0x00000001ff057899 */ /* 0x000fe40008011604 */
[----:B------:R-:W-:-:S05]  /*0150*/  USHF.L.U32 UR6, UR6, 0x1, URZ ;  /* 0x0000000106067899 */ /* 0x000fca00080006ff */
[----:B------:R-:W-:Y:S01]  /*0160*/  UMOV UR4, UR5 ;  /* 0x0000000500047c82 */ /* 0x000fe20008000000 */
[----:B------:R-:W-:Y:S06]  /*0170*/  BRA.U UP0, `(.L_x_6) ;  /* 0xfffffffd00bc7547 */ /* 0x000fec000b83ffff */
[----:B------:R-:W-:Y:S05]  /*0180*/  EXIT ;  /* 0x000000000000794d */ /* 0x000fea0003800000 */
.L_x_7:
        /* <DEDUP_REMOVED lines=15> */
.L_x_17:


//--------------------- .text._Z7par_maxPf        --------------------------
	.section	.text._Z7par_maxPf,"ax",@progbits
	.align	128
        .global         _Z7par_maxPf
        .type           _Z7par_maxPf,@function
        .size           _Z7par_maxPf,(.L_x_18 - _Z7par_maxPf)
        .other          _Z7par_maxPf,@"STO_CUDA_ENTRY STV_DEFAULT"
_Z7par_maxPf:
.text._Z7par_maxPf:
[----:B------:R-:W-:Y:S01]  /*0000*/  LDC R1, c[0x0][0x37c] ;  /* 0x0000df00ff017b82 */ /* 0x000fe20000000800 */
[----:B------:R-:W0:Y:S07]  /*0010*/  S2R R10, SR_TID.X ;  /* 0x00000000000a7919 */ /* 0x000e2e0000002100 */
[----:B------:R-:W1:Y:S01]  /*0020*/  LDC.64 R4, c[0x0][0x380] ;  /* 0x0000e000ff047b82 */ /* 0x000e620000000a00 */
[----:B------:R-:W-:Y:S01]  /*0030*/  HFMA2 R9, -RZ, RZ, 0, 5.9604644775390625e-08 ;  /* 0x00000001ff097431 */ /* 0x000fe200000001ff */
[----:B------:R-:W2:Y:S01]  /*0040*/  LDCU.64 UR6, c[0x0][0x358] ;  /* 0x00006b00ff0677ac */ /* 0x000ea20008000a00 */
[----:B------:R-:W3:Y:S02]  /*0050*/  LDCU UR4, c[0x0][0x360] ;  /* 0x00006c00ff0477ac */ /* 0x000ee40008000800 */
[----:B0-23--:R-:W-:-:S07]  /*0060*/  SHF.L.U32 R0, R10, 0x1, RZ ;  /* 0x000000010a007819 */ /* 0x00dfce00000006ff */
.L_x_10:
[----:B------:R-:W-:Y:S01]  /*0070*/  ISETP.GE.U32.AND P0, PT, R10, UR4, PT ;  /* 0x000000040a007c0c */ /* 0x000fe2000bf06070 */
[----:B------:R-:W-:-:S12]  /*0080*/  BSSY.RECONVERGENT B0, `(.L_x_8) ;  /* 0x0000009000007945 */ /* 0x000fd80003800200 */
[----:B0-----:R-:W-:Y:S05]  /*0090*/  @P0 BRA `(.L_x_9) ;  /* 0x00000000001c0947 */ /* 0x001fea0003800000 */
[----:B------:R-:W-:-:S04]  /*00a0*/  IMAD R7, R0, R9, RZ ;  /* 0x0000000900077224 */ /* 0x000fc800078e02ff */
[----:B-1----:R-:W-:-:S05]  /*00b0*/  IMAD.WIDE R6, R7, 0x4, R4 ;  /* 0x0000000407067825 */ /* 0x002fca00078e0204 */
[----:B------:R-:W2:Y:S01]  /*00c0*/  LDG.E R8, desc[UR6][R6.64] ;  /* 0x0000000606087981 */ /* 0x000ea2000c1e1900 */
[----:B------:R-:W-:-:S06]  /*00d0*/  IMAD.WIDE R2, R9, 0x4, R6 ;  /* 0x0000000409027825 */ /* 0x000fcc00078e0206 */
[----:B------:R-:W2:Y:S02]  /*00e0*/  LDG.E R3, desc[UR6][R2.64] ;  /* 0x0000000602037981 */ /* 0x000ea4000c1e1900 */
[----:B--2---:R-:W-:-:S13]  /*00f0*/  FSETP.GEU.AND P0, PT, R8, R3, PT ;  /* 0x000000030800720b */ /* 0x004fda0003f0e000 */
[----:B------:R0:W-:Y:S02]  /*0100*/  @!P0 STG.E desc[UR6][R6.64], R3 ;  /* 0x0000000306008986 */ /* 0x0001e4000c101906 */
.L_x_9:
[----:B------:R-:W-:Y:S05]  /*0110*/  BSYNC.RECONVERGENT B0 ;  /* 0x0000000000007941 */ /* 0x000fea0003800200 */
.L_x_8:
[----:B------:R-:W-:Y:S01]  /*0120*/  UISETP.GT.U32.AND UP0, UPT, UR4, 0x1, UPT ;  /* 0x000000010400788c */ /* 0x000fe2000bf04070 */
[----:B------:R-:W-:Y:S01]  /*0130*/  SHF.L.U32 R9, R9, 0x1, RZ ;  /* 0x0000000109097819 */ /* 0x000fe200000006ff */
[----:B------:R-:W-:-:S07]  /*0140*/  USHF.R.U32.HI UR5, URZ, 0x1, UR4 ;  /* 0x00000001ff057899 */ /* 0x000fce0008011604 */
[----:B------:R-:W-:Y:S01]  /*0150*/  UMOV UR4, UR5 ;  /* 0x0000000500047c82 */ /* 0x000fe20008000000 */
[----:B------:R-:W-:Y:S05]  /*0160*/  BRA.U UP0, `(.L_x_10) ;  /* 0xfffffffd00c07547 */ /* 0x000fea000b83ffff */
[----:B------:R-:W-:Y:S05]  /*0170*/  EXIT ;  /* 0x000000000000794d */ /* 0x000fea0003800000 */
.L_x_11:
        /* <DEDUP_REMOVED lines=16> */
.L_x_18:


//--------------------- .text._Z7par_minPf        --------------------------
	.section	.text._Z7par_minPf,"ax",@progbits
	.align	128
        .global         _Z7par_minPf
        .type           _Z7par_minPf,@function
        .size           _Z7par_minPf,(.L_x_19 - _Z7par_minPf)
        .other          _Z7par_minPf,@"STO_CUDA_ENTRY STV_DEFAULT"
_Z7par_minPf:
.text._Z7par_minPf:
[----:B------:R-:W-:Y:S01]  /*0000*/  LDC R1, c[0x0][0x37c] ;  /* 0x0000df00ff017b82 */ /* 0x000fe20000000800 */
[----:B------:R-:W0:Y:S07]  /*0010*/  S2R R10, SR_TID.X ;  /* 0x00000000000a7919 */ /* 0x000e2e0000002100 */
[----:B------:R-:W1:Y:S01]  /*0020*/  LDC.64 R4, c[0x0][0x380] ;  /* 0x0000e000ff047b82 */ /* 0x000e620000000a00 */
[----:B------:R-:W-:Y:S01]  /*0030*/  HFMA2 R9, -RZ, RZ, 0, 5.9604644775390625e-08 ;  /* 0x00000001ff097431 */ /* 0x000fe200000001ff */
[----:B------:R-:W2:Y:S01]  /*0040*/  LDCU.64 UR6, c[0x0][0x358] ;  /* 0x00006b00ff0677ac */ /* 0x000ea20008000a00 */
[----:B------:R-:W3:Y:S02]  /*0050*/  LDCU UR4, c[0x0][0x360] ;  /* 0x00006c00ff0477ac */ /* 0x000ee40008000800 */
[----:B0-23--:R-:W-:-:S07]  /*0060*/  SHF.L.U32 R0, R10, 0x1, RZ ;  /* 0x000000010a007819 */ /* 0x00dfce00000006ff */
.L_x_14:
        /* <DEDUP_REMOVED lines=8> */
[----:B--2---:R-:W-:-:S13]  /*00f0*/  FSETP.GT.AND P0, PT, R8, R3, PT ;  /* 0x000000030800720b */ /* 0x004fda0003f04000 */
[----:B------:R0:W-:Y:S02]  /*0100*/  @P0 STG.E desc[UR6][R6.64], R3 ;  /* 0x0000000306000986 */ /* 0x0001e4000c101906 */
.L_x_13:
[----:B------:R-:W-:Y:S05]  /*0110*/  BSYNC.RECONVERGENT B0 ;  /* 0x0000000000007941 */ /* 0x000fea0003800200 */
.L_x_12:
[----:B------:R-:W-:Y:S01]  /*0120*/  UISETP.GT.U32.AND UP0, UPT, UR4, 0x1, UPT ;  /* 0x000000010400788c */ /* 0x000fe2000bf04070 */
[----:B------:R-:W-:Y:S01]  /*0130*/  SHF.L.U32 R9, R9, 0x1, RZ ;  /* 0x0000000109097819 */ /* 0x000fe200000006ff */
[----:B------:R-:W-:-:S07]  /*0140*/  USHF.R.U32.HI UR5, URZ, 0x1, UR4 ;  /* 0x00000001ff057899 */ /* 0x000fce0008011604 */
[----:B------:R-:W-:Y:S01]  /*0150*/  UMOV UR4, UR5 ;  /* 0x0000000500047c82 */ /* 0x000fe20008000000 */
[----:B------:R-:W-:Y:S05]  /*0160*/  BRA.U UP0, `(.L_x_14) ;  /* 0xfffffffd00c07547 */ /* 0x000fea000b83ffff */
[----:B------:R-:W-:Y:S05]  /*0170*/  EXIT ;  /* 0x000000000000794d */ /* 0x000fea0003800000 */
.L_x_15:
        /* <DEDUP_REMOVED lines=16> */
.L_x_19:


//--------------------- .nv.shared.reserved.0     --------------------------
	.section	.nv.shared.reserved.0,"aw",@nobits
	.weak		__nv_reservedSMEM_offset_0_alias
	.size		__nv_reservedSMEM_offset_0_alias, 0, 64
	.other		__nv_reservedSMEM_offset_0_alias,@"STO_CUDA_RESERVED_SHARED STV_DEFAULT"
__nv_reservedSMEM_offset_0_alias:
	.zero		0
	.zero		64


//--------------------- .nv.constant0._Z7par_stdPff --------------------------
	.section	.nv.constant0._Z7par_stdPff,"a",@progbits
	.sectionflags	@""
	.align	4
.nv.constant0._Z7par_stdPff:
	.zero		908


//--------------------- .nv.constant0._Z7par_sumPf --------------------------
	.section	.nv.constant0._Z7par_sumPf,"a",@progbits
	.sectionflags	@""
	.align	4
.nv.constant0._Z7par_sumPf:
	.zero		904


//--------------------- .nv.constant0._Z7par_maxPf --------------------------
	.section	.nv.constant0._Z7par_maxPf,"a",@progbits
	.sectionflags	@""
	.align	4
.nv.constant0._Z7par_maxPf:
	.zero		904


//--------------------- .nv.constant0._Z7par_minPf --------------------------
	.section	.nv.constant0._Z7par_minPf,"a",@progbits
	.sectionflags	@""
	.align	4
.nv.constant0._Z7par_minPf:
	.zero		904


//--------------------- SYMBOLS --------------------------

	.type		.nv.reservedSmem.offset0,@object
	.size		.nv.reservedSmem.offset0,0x4
